//
// Generated by NVIDIA NVVM Compiler
//
// Compiler Build ID: CL-36424714
// Cuda compilation tools, release 13.0, V13.0.88
// Based on NVVM 20.0.0
//

.version 9.0
.target sm_100
.address_size 64

	// .globl	_Z23matrix_transpose_kernelPKfPfii

.visible .entry _Z23matrix_transpose_kernelPKfPfii(
	.param .u64 .ptr .align 1 _Z23matrix_transpose_kernelPKfPfii_param_0,
	.param .u64 .ptr .align 1 _Z23matrix_transpose_kernelPKfPfii_param_1,
	.param .u32 _Z23matrix_transpose_kernelPKfPfii_param_2,
	.param .u32 _Z23matrix_transpose_kernelPKfPfii_param_3
)
{
	.reg .pred 	%p<4>;
	.reg .b32 	%r<15>;
	.reg .b32 	%f<2>;
	.reg .b64 	%rd<9>;

	ld.param.u64 	%rd1, [_Z23matrix_transpose_kernelPKfPfii_param_0];
	ld.param.u64 	%rd2, [_Z23matrix_transpose_kernelPKfPfii_param_1];
	ld.param.u32 	%r5, [_Z23matrix_transpose_kernelPKfPfii_param_2];
	ld.param.u32 	%r4, [_Z23matrix_transpose_kernelPKfPfii_param_3];
	mov.u32 	%r6, %tid.x;
	mov.u32 	%r7, %ctaid.x;
	mov.u32 	%r8, %ntid.x;
	mad.lo.s32 	%r1, %r7, %r8, %r6;
	mov.u32 	%r9, %tid.y;
	mov.u32 	%r10, %ctaid.y;
	mov.u32 	%r11, %ntid.y;
	mad.lo.s32 	%r12, %r10, %r11, %r9;
	setp.ge.s32 	%p1, %r1, %r4;
	setp.ge.s32 	%p2, %r12, %r5;
	or.pred  	%p3, %p1, %p2;
	@%p3 bra 	$L__BB0_2;
	cvta.to.global.u64 	%rd3, %rd1;
	cvta.to.global.u64 	%rd4, %rd2;
	mad.lo.s32 	%r13, %r4, %r12, %r1;
	mul.wide.s32 	%rd5, %r13, 4;
	add.s64 	%rd6, %rd3, %rd5;
	ld.global.f32 	%f1, [%rd6];
	mad.lo.s32 	%r14, %r5, %r1, %r12;
	mul.wide.s32 	%rd7, %r14, 4;
	add.s64 	%rd8, %rd4, %rd7;
	st.global.f32 	[%rd8], %f1;
$L__BB0_2:
	ret;

}


// ===== COMPILED SASS (sm_100) =====

	.target	sm_100

	.elftype	@"ET_EXEC"


//--------------------- .note.nv.tkinfo           --------------------------
	.section	.note.nv.tkinfo,"",@"SHT_NOTE"
	.sectionflags	@"SHF_NOTE_NV_TKINFO"
	.tkinfo
        /*0018*/ 	.word	0x00000002
        /*0030*/ 	.string	""
        /*0030*/ 	.string	"ptxas"
        /*0030*/ 	.string	"Cuda compilation tools, release 13.0, V13.0.88"
        /*0030*/ 	.string	"Build cuda_13.0.r13.0/compiler.36424714_0"
        /*0030*/ 	.string	"-arch sm_100 -m 64 "



//--------------------- .note.nv.cuinfo           --------------------------
	.section	.note.nv.cuinfo,"",@"SHT_NOTE"
	.sectionflags	@"SHF_NOTE_NV_CUINFO"
        /*0018*/ 	.short	0x0002
        /*001a*/ 	.short	0x0064
        /*001c*/ 	.short	0x0082
	.zero		2


//--------------------- .nv.info                  --------------------------
	.section	.nv.info,"",@"SHT_CUDA_INFO"
	.align	4


	//----- nvinfo : EIATTR_REGCOUNT
	.align		4
        /*0000*/ 	.byte	0x04, 0x2f
        /*0002*/ 	.short	(.L_1 - .L_0)
	.align		4
.L_0:
        /*0004*/ 	.word	index@(_Z23matrix_transpose_kernelPKfPfii)
        /*0008*/ 	.word	0x0000000a


	//----- nvinfo : EIATTR_FRAME_SIZE
	.align		4
.L_1:
        /*000c*/ 	.byte	0x04, 0x11
        /*000e*/ 	.short	(.L_3 - .L_2)
	.align		4
.L_2:
        /*0010*/ 	.word	index@(_Z23matrix_transpose_kernelPKfPfii)
        /*0014*/ 	.word	0x00000000


	//----- nvinfo : EIATTR_MIN_STACK_SIZE
	.align		4
.L_3:
        /*0018*/ 	.byte	0x04, 0x12
        /*001a*/ 	.short	(.L_5 - .L_4)
	.align		4
.L_4:
        /*001c*/ 	.word	index@(_Z23matrix_transpose_kernelPKfPfii)
        /*0020*/ 	.word	0x00000000
.L_5:


//--------------------- .nv.compat                --------------------------
	.section	.nv.compat,"",@"SHT_CUDA_COMPAT_INFO"
	.align	4
        /*0000*/ 	.byte	0x02, 0x09, 0x00, 0x00, 0x02, 0x02, 0x01, 0x00, 0x02, 0x05, 0x05, 0x00, 0x03, 0x07, 0x01, 0x01
        /*0010*/ 	.byte	0x02, 0x03, 0x00, 0x00, 0x02, 0x06, 0x01, 0x00, 0x04, 0x0b, 0x08, 0x00, 0x09, 0x00, 0x00, 0x00
        /*0020*/ 	.byte	0x00, 0x00, 0x00, 0x00


//--------------------- .nv.info._Z23matrix_transpose_kernelPKfPfii --------------------------
	.section	.nv.info._Z23matrix_transpose_kernelPKfPfii,"",@"SHT_CUDA_INFO"
	.sectionflags	@""
	.align	4


	//----- nvinfo : EIATTR_CUDA_API_VERSION
	.align		4
        /*0000*/ 	.byte	0x04, 0x37
        /*0002*/ 	.short	(.L_7 - .L_6)
.L_6:
        /*0004*/ 	.word	0x00000082


	//----- nvinfo : EIATTR_KPARAM_INFO
	.align		4
.L_7:
        /*0008*/ 	.byte	0x04, 0x17
        /*000a*/ 	.short	(.L_9 - .L_8)
.L_8:
        /*000c*/ 	.word	0x00000000
        /*0010*/ 	.short	0x0003
        /*0012*/ 	.short	0x0014
        /*0014*/ 	.byte	0x00, 0xf0, 0x11, 0x00


	//----- nvinfo : EIATTR_KPARAM_INFO
	.align		4
.L_9:
        /*0018*/ 	.byte	0x04, 0x17
        /*001a*/ 	.short	(.L_11 - .L_10)
.L_10:
        /*001c*/ 	.word	0x00000000
        /*0020*/ 	.short	0x0002
        /*0022*/ 	.short	0x0010
        /*0024*/ 	.byte	0x00, 0xf0, 0x11, 0x00


	//----- nvinfo : EIATTR_KPARAM_INFO
	.align		4
.L_11:
        /*0028*/ 	.byte	0x04, 0x17
        /*002a*/ 	.short	(.L_13 - .L_12)
.L_12:
        /*002c*/ 	.word	0x00000000
        /*0030*/ 	.short	0x0001
        /*0032*/ 	.short	0x0008
        /*0034*/ 	.byte	0x00, 0xf5, 0x21, 0x00


	//----- nvinfo : EIATTR_KPARAM_INFO
	.align		4
.L_13:
        /*0038*/ 	.byte	0x04, 0x17
        /*003a*/ 	.short	(.L_15 - .L_14)
.L_14:
        /*003c*/ 	.word	0x00000000
        /*0040*/ 	.short	0x0000
        /*0042*/ 	.short	0x0000
        /*0044*/ 	.byte	0x00, 0xf5, 0x21, 0x00


	//----- nvinfo : EIATTR_SPARSE_MMA_MASK
	.align		4
.L_15:
        /*0048*/ 	.byte	0x03, 0x50
        /*004a*/ 	.short	0x0000


	//----- nvinfo : EIATTR_MAXREG_COUNT
	.align		4
        /*004c*/ 	.byte	0x03, 0x1b
        /*004e*/ 	.short	0x00ff


	//----- nvinfo : EIATTR_MERCURY_ISA_VERSION
	.align		4
        /*0050*/ 	.byte	0x03, 0x5f
        /*0052*/ 	.short	0x0101


	//----- nvinfo : EIATTR_VRC_CTA_INIT_COUNT
	.align		4
        /*0054*/ 	.byte	0x02, 0x4a
	.zero		1
	.zero		1


	//----- nvinfo : EIATTR_EXIT_INSTR_OFFSETS
	.align		4
        /*0058*/ 	.byte	0x04, 0x1c
        /*005a*/ 	.short	(.L_17 - .L_16)


	//   ....[0]....
.L_16:
        /*005c*/ 	.word	0x000000c0


	//   ....[1]....
        /*0060*/ 	.word	0x00000160


	//----- nvinfo : EIATTR_CBANK_PARAM_SIZE
	.align		4
.L_17:
        /*0064*/ 	.byte	0x03, 0x19
        /*0066*/ 	.short	0x0018


	//----- nvinfo : EIATTR_PARAM_CBANK
	.align		4
        /*0068*/ 	.byte	0x04, 0x0a
        /*006a*/ 	.short	(.L_19 - .L_18)
	.align		4
.L_18:
        /*006c*/ 	.word	index@(.nv.constant0._Z23matrix_transpose_kernelPKfPfii)
        /*0070*/ 	.short	0x0380
        /*0072*/ 	.short	0x0018


	//----- nvinfo : EIATTR_SW_WAR
	.align		4
.L_19:
        /*0074*/ 	.byte	0x04, 0x36
        /*0076*/ 	.short	(.L_21 - .L_20)
.L_20:
        /*0078*/ 	.word	0x00000008
.L_21:


//--------------------- .nv.callgraph             --------------------------
	.section	.nv.callgraph,"",@"SHT_CUDA_CALLGRAPH"
	.align	4
	.sectionentsize	8
	.align		4
        /*0000*/ 	.word	0x00000000
	.align		4
        /*0004*/ 	.word	0xffffffff
	.align		4
        /*0008*/ 	.word	0x00000000
	.align		4
        /*000c*/ 	.word	0xfffffffe
	.align		4
        /*0010*/ 	.word	0x00000000
	.align		4
        /*0014*/ 	.word	0xfffffffd
	.align		4
        /*0018*/ 	.word	0x00000000
	.align		4
        /*001c*/ 	.word	0xfffffffc


//--------------------- .text._Z23matrix_transpose_kernelPKfPfii --------------------------
	.section	.text._Z23matrix_transpose_kernelPKfPfii,"ax",@progbits
	.align	128
        .global         _Z23matrix_transpose_kernelPKfPfii
        .type           _Z23matrix_transpose_kernelPKfPfii,@function
        .size           _Z23matrix_transpose_kernelPKfPfii,(.L_x_1 - _Z23matrix_transpose_kernelPKfPfii)
        .other          _Z23matrix_transpose_kernelPKfPfii,@"STO_CUDA_ENTRY STV_DEFAULT"
_Z23matrix_transpose_kernelPKfPfii:
.text._Z23matrix_transpose_kernelPKfPfii:
[----:B------:R-:W-:Y:S01]  /*0000*/  LDC R1, c[0x0][0x37c] ;  /* 0x0000df00ff017b82 */ /* 0x000fe20000000800 */
[----:B------:R-:W0:Y:S07]  /*0010*/  S2R R7, SR_TID.Y ;  /* 0x0000000000077919 */ /* 0x000e2e0000002200 */
[----:B------:R-:W1:Y:S01]  /*0020*/  LDC R3, c[0x0][0x360] ;  /* 0x0000d800ff037b82 */ /* 0x000e620000000800 */
[----:B------:R-:W2:Y:S01]  /*0030*/  LDCU.64 UR6, c[0x0][0x390] ;  /* 0x00007200ff0677ac */ /* 0x000ea20008000a00 */
[----:B------:R-:W1:Y:S06]  /*0040*/  S2R R0, SR_TID.X ;  /* 0x0000000000007919 */ /* 0x000e6c0000002100 */
[----:B------:R-:W0:Y:S08]  /*0050*/  S2UR UR5, SR_CTAID.Y ;  /* 0x00000000000579c3 */ /* 0x000e300000002600 */
[----:B------:R-:W0:Y:S08]  /*0060*/  LDC R2, c[0x0][0x364] ;  /* 0x0000d900ff027b82 */ /* 0x000e300000000800 */
[----:B------:R-:W1:Y:S01]  /*0070*/  S2UR UR4, SR_CTAID.X ;  /* 0x00000000000479c3 */ /* 0x000e620000002500 */
[----:B0-----:R-:W-:-:S05]  /*0080*/  IMAD R7, R2, UR5, R7 ;  /* 0x0000000502077c24 */ /* 0x001fca000f8e0207 */
[----:B--2---:R-:W-:Y:S01]  /*0090*/  ISETP.GE.AND P0, PT, R7, UR6, PT ;  /* 0x0000000607007c0c */ /* 0x004fe2000bf06270 */
[----:B-1----:R-:W-:-:S05]  /*00a0*/  IMAD R0, R3, UR4, R0 ;  /* 0x0000000403007c24 */ /* 0x002fca000f8e0200 */
[----:B------:R-:W-:-:S13]  /*00b0*/  ISETP.GE.OR P0, PT, R0, UR7, P0 ;  /* 0x0000000700007c0c */ /* 0x000fda0008706670 */
[----:B------:R-:W-:Y:S05]  /*00c0*/  @P0 EXIT ;  /* 0x000000000000094d */ /* 0x000fea0003800000 */
[----:B------:R-:W0:Y:S01]  /*00d0*/  LDC.64 R2, c[0x0][0x380] ;  /* 0x0000e000ff027b82 */ /* 0x000e220000000a00 */
[----:B------:R-:W1:Y:S01]  /*00e0*/  LDCU.64 UR4, c[0x0][0x358] ;  /* 0x00006b00ff0477ac */ /* 0x000e620008000a00 */
[----:B------:R-:W-:-:S04]  /*00f0*/  IMAD R5, R7, UR7, R0 ;  /* 0x0000000707057c24 */ /* 0x000fc8000f8e0200 */
[----:B0-----:R-:W-:Y:S02]  /*0100*/  IMAD.WIDE R2, R5, 0x4, R2 ;  /* 0x0000000405027825 */ /* 0x001fe400078e0202 */
[----:B------:R-:W0:Y:S04]  /*0110*/  LDC.64 R4, c[0x0][0x388] ;  /* 0x0000e200ff047b82 */ /* 0x000e280000000a00 */
[----:B-1----:R-:W2:Y:S01]  /*0120*/  LDG.E R3, desc[UR4][R2.64] ;  /* 0x0000000402037981 */ /* 0x002ea2000c1e1900 */
[----:B------:R-:W-:-:S04]  /*0130*/  IMAD R7, R0, UR6, R7 ;  /* 0x0000000600077c24 */ /* 0x000fc8000f8e0207 */
[----:B0-----:R-:W-:-:S05]  /*0140*/  IMAD.WIDE R4, R7, 0x4, R4 ;  /* 0x0000000407047825 */ /* 0x001fca00078e0204 */
[----:B--2---:R-:W-:Y:S01]  /*0150*/  STG.E desc[UR4][R4.64], R3 ;  /* 0x0000000304007986 */ /* 0x004fe2000c101904 */
[----:B------:R-:W-:Y:S05]  /*0160*/  EXIT ;  /* 0x000000000000794d */ /* 0x000fea0003800000 */
.L_x_0:
[----:B------:R-:W-:-:S00]  /*0170*/  BRA `(.L_x_0) ;  /* 0xfffffffc00fc7947 */ /* 0x000fc0000383ffff */
[----:B------:R-:W-:-:S00]  /*0180*/  NOP ;  /* 0x0000000000007918 */ /* 0x000fc00000000000 */
[----:B------:R-:W-:-:S00]  /*0190*/  NOP ;  /* 0x0000000000007918 */ /* 0x000fc00000000000 */
[----:B------:R-:W-:-:S00]  /*01a0*/  NOP ;  /* 0x0000000000007918 */ /* 0x000fc00000000000 */
[----:B------:R-:W-:-:S00]  /*01b0*/  NOP ;  /* 0x0000000000007918 */ /* 0x000fc00000000000 */
[----:B------:R-:W-:-:S00]  /*01c0*/  NOP ;  /* 0x0000000000007918 */ /* 0x000fc00000000000 */
[----:B------:R-:W-:-:S00]  /*01d0*/  NOP ;  /* 0x0000000000007918 */ /* 0x000fc00000000000 */
[----:B------:R-:W-:-:S00]  /*01e0*/  NOP ;  /* 0x0000000000007918 */ /* 0x000fc00000000000 */
[----:B------:R-:W-:-:S00]  /*01f0*/  NOP ;  /* 0x0000000000007918 */ /* 0x000fc00000000000 */
.L_x_1:


//--------------------- .nv.shared.reserved.0     --------------------------
	.section	.nv.shared.reserved.0,"aw",@nobits
	.weak		__nv_reservedSMEM_offset_0_alias
	.size		__nv_reservedSMEM_offset_0_alias, 0, 64
	.other		__nv_reservedSMEM_offset_0_alias,@"STO_CUDA_RESERVED_SHARED STV_DEFAULT"
__nv_reservedSMEM_offset_0_alias:
	.zero		0
	.zero		64


//--------------------- .nv.constant0._Z23matrix_transpose_kernelPKfPfii --------------------------
	.section	.nv.constant0._Z23matrix_transpose_kernelPKfPfii,"a",@progbits
	.sectionflags	@""
	.align	4
.nv.constant0._Z23matrix_transpose_kernelPKfPfii:
	.zero		920


//--------------------- SYMBOLS --------------------------

	.type		.nv.reservedSmem.offset0,@object
	.size		.nv.reservedSmem.offset0,0x4
